//
// Generated by NVIDIA NVVM Compiler
//
// Compiler Build ID: CL-36424714
// Cuda compilation tools, release 13.0, V13.0.88
// Based on NVVM 20.0.0
//

.version 9.0
.target sm_100
.address_size 64

	// .globl	_Z9helloCUDAv
.extern .func  (.param .b32 func_retval0) vprintf
(
	.param .b64 vprintf_param_0,
	.param .b64 vprintf_param_1
)
;
.global .align 1 .b8 $str[14] = {72, 101, 108, 108, 111, 44, 32, 67, 85, 68, 65, 33, 10};

.visible .entry _Z9helloCUDAv()
{
	.reg .b32 	%r<3>;
	.reg .b64 	%rd<3>;

	mov.u64 	%rd1, $str;
	cvta.global.u64 	%rd2, %rd1;
	{ // callseq 0, 0
	.param .b64 param0;
	st.param.b64 	[param0], %rd2;
	.param .b64 param1;
	st.param.b64 	[param1], 0;
	.param .b32 retval0;
	call.uni (retval0), 
	vprintf, 
	(
	param0, 
	param1
	);
	ld.param.b32 	%r1, [retval0];
	} // callseq 0
	ret;

}
	// .globl	_Z16vector_add_plainPfS_S_i
.visible .entry _Z16vector_add_plainPfS_S_i(
	.param .u64 .ptr .align 1 _Z16vector_add_plainPfS_S_i_param_0,
	.param .u64 .ptr .align 1 _Z16vector_add_plainPfS_S_i_param_1,
	.param .u64 .ptr .align 1 _Z16vector_add_plainPfS_S_i_param_2,
	.param .u32 _Z16vector_add_plainPfS_S_i_param_3
)
{
	.reg .pred 	%p<10>;
	.reg .b32 	%r<23>;
	.reg .b32 	%f<88>;
	.reg .b64 	%rd<40>;

	ld.param.u64 	%rd22, [_Z16vector_add_plainPfS_S_i_param_0];
	ld.param.u64 	%rd23, [_Z16vector_add_plainPfS_S_i_param_1];
	ld.param.u64 	%rd24, [_Z16vector_add_plainPfS_S_i_param_2];
	ld.param.u32 	%r16, [_Z16vector_add_plainPfS_S_i_param_3];
	cvta.to.global.u64 	%rd1, %rd22;
	cvta.to.global.u64 	%rd2, %rd24;
	cvta.to.global.u64 	%rd3, %rd23;
	setp.lt.s32 	%p1, %r16, 1;
	@%p1 bra 	$L__BB1_13;
	and.b32  	%r1, %r16, 15;
	setp.lt.u32 	%p2, %r16, 16;
	mov.b32 	%r20, 0;
	@%p2 bra 	$L__BB1_4;
	and.b32  	%r20, %r16, 2147483632;
	neg.s32 	%r18, %r20;
	add.s64 	%rd36, %rd3, 32;
	add.s64 	%rd35, %rd2, 32;
	add.s64 	%rd34, %rd1, 32;
$L__BB1_3:
	.pragma "nounroll";
	ld.global.f32 	%f1, [%rd36+-32];
	ld.global.f32 	%f2, [%rd35+-32];
	add.f32 	%f3, %f1, %f2;
	st.global.f32 	[%rd34+-32], %f3;
	ld.global.f32 	%f4, [%rd36+-28];
	ld.global.f32 	%f5, [%rd35+-28];
	add.f32 	%f6, %f4, %f5;
	st.global.f32 	[%rd34+-28], %f6;
	ld.global.f32 	%f7, [%rd36+-24];
	ld.global.f32 	%f8, [%rd35+-24];
	add.f32 	%f9, %f7, %f8;
	st.global.f32 	[%rd34+-24], %f9;
	ld.global.f32 	%f10, [%rd36+-20];
	ld.global.f32 	%f11, [%rd35+-20];
	add.f32 	%f12, %f10, %f11;
	st.global.f32 	[%rd34+-20], %f12;
	ld.global.f32 	%f13, [%rd36+-16];
	ld.global.f32 	%f14, [%rd35+-16];
	add.f32 	%f15, %f13, %f14;
	st.global.f32 	[%rd34+-16], %f15;
	ld.global.f32 	%f16, [%rd36+-12];
	ld.global.f32 	%f17, [%rd35+-12];
	add.f32 	%f18, %f16, %f17;
	st.global.f32 	[%rd34+-12], %f18;
	ld.global.f32 	%f19, [%rd36+-8];
	ld.global.f32 	%f20, [%rd35+-8];
	add.f32 	%f21, %f19, %f20;
	st.global.f32 	[%rd34+-8], %f21;
	ld.global.f32 	%f22, [%rd36+-4];
	ld.global.f32 	%f23, [%rd35+-4];
	add.f32 	%f24, %f22, %f23;
	st.global.f32 	[%rd34+-4], %f24;
	ld.global.f32 	%f25, [%rd36];
	ld.global.f32 	%f26, [%rd35];
	add.f32 	%f27, %f25, %f26;
	st.global.f32 	[%rd34], %f27;
	ld.global.f32 	%f28, [%rd36+4];
	ld.global.f32 	%f29, [%rd35+4];
	add.f32 	%f30, %f28, %f29;
	st.global.f32 	[%rd34+4], %f30;
	ld.global.f32 	%f31, [%rd36+8];
	ld.global.f32 	%f32, [%rd35+8];
	add.f32 	%f33, %f31, %f32;
	st.global.f32 	[%rd34+8], %f33;
	ld.global.f32 	%f34, [%rd36+12];
	ld.global.f32 	%f35, [%rd35+12];
	add.f32 	%f36, %f34, %f35;
	st.global.f32 	[%rd34+12], %f36;
	ld.global.f32 	%f37, [%rd36+16];
	ld.global.f32 	%f38, [%rd35+16];
	add.f32 	%f39, %f37, %f38;
	st.global.f32 	[%rd34+16], %f39;
	ld.global.f32 	%f40, [%rd36+20];
	ld.global.f32 	%f41, [%rd35+20];
	add.f32 	%f42, %f40, %f41;
	st.global.f32 	[%rd34+20], %f42;
	ld.global.f32 	%f43, [%rd36+24];
	ld.global.f32 	%f44, [%rd35+24];
	add.f32 	%f45, %f43, %f44;
	st.global.f32 	[%rd34+24], %f45;
	ld.global.f32 	%f46, [%rd36+28];
	ld.global.f32 	%f47, [%rd35+28];
	add.f32 	%f48, %f46, %f47;
	st.global.f32 	[%rd34+28], %f48;
	add.s32 	%r18, %r18, 16;
	add.s64 	%rd36, %rd36, 64;
	add.s64 	%rd35, %rd35, 64;
	add.s64 	%rd34, %rd34, 64;
	setp.ne.s32 	%p3, %r18, 0;
	@%p3 bra 	$L__BB1_3;
$L__BB1_4:
	setp.eq.s32 	%p4, %r1, 0;
	@%p4 bra 	$L__BB1_13;
	and.b32  	%r7, %r16, 7;
	setp.lt.u32 	%p5, %r1, 8;
	@%p5 bra 	$L__BB1_7;
	mul.wide.u32 	%rd25, %r20, 4;
	add.s64 	%rd26, %rd3, %rd25;
	ld.global.f32 	%f49, [%rd26];
	add.s64 	%rd27, %rd2, %rd25;
	ld.global.f32 	%f50, [%rd27];
	add.f32 	%f51, %f49, %f50;
	add.s64 	%rd28, %rd1, %rd25;
	st.global.f32 	[%rd28], %f51;
	ld.global.f32 	%f52, [%rd26+4];
	ld.global.f32 	%f53, [%rd27+4];
	add.f32 	%f54, %f52, %f53;
	st.global.f32 	[%rd28+4], %f54;
	ld.global.f32 	%f55, [%rd26+8];
	ld.global.f32 	%f56, [%rd27+8];
	add.f32 	%f57, %f55, %f56;
	st.global.f32 	[%rd28+8], %f57;
	ld.global.f32 	%f58, [%rd26+12];
	ld.global.f32 	%f59, [%rd27+12];
	add.f32 	%f60, %f58, %f59;
	st.global.f32 	[%rd28+12], %f60;
	ld.global.f32 	%f61, [%rd26+16];
	ld.global.f32 	%f62, [%rd27+16];
	add.f32 	%f63, %f61, %f62;
	st.global.f32 	[%rd28+16], %f63;
	ld.global.f32 	%f64, [%rd26+20];
	ld.global.f32 	%f65, [%rd27+20];
	add.f32 	%f66, %f64, %f65;
	st.global.f32 	[%rd28+20], %f66;
	ld.global.f32 	%f67, [%rd26+24];
	ld.global.f32 	%f68, [%rd27+24];
	add.f32 	%f69, %f67, %f68;
	st.global.f32 	[%rd28+24], %f69;
	ld.global.f32 	%f70, [%rd26+28];
	ld.global.f32 	%f71, [%rd27+28];
	add.f32 	%f72, %f70, %f71;
	st.global.f32 	[%rd28+28], %f72;
	add.s32 	%r20, %r20, 8;
$L__BB1_7:
	setp.eq.s32 	%p6, %r7, 0;
	@%p6 bra 	$L__BB1_13;
	and.b32  	%r10, %r16, 3;
	setp.lt.u32 	%p7, %r7, 4;
	@%p7 bra 	$L__BB1_10;
	mul.wide.u32 	%rd29, %r20, 4;
	add.s64 	%rd30, %rd3, %rd29;
	ld.global.f32 	%f73, [%rd30];
	add.s64 	%rd31, %rd2, %rd29;
	ld.global.f32 	%f74, [%rd31];
	add.f32 	%f75, %f73, %f74;
	add.s64 	%rd32, %rd1, %rd29;
	st.global.f32 	[%rd32], %f75;
	ld.global.f32 	%f76, [%rd30+4];
	ld.global.f32 	%f77, [%rd31+4];
	add.f32 	%f78, %f76, %f77;
	st.global.f32 	[%rd32+4], %f78;
	ld.global.f32 	%f79, [%rd30+8];
	ld.global.f32 	%f80, [%rd31+8];
	add.f32 	%f81, %f79, %f80;
	st.global.f32 	[%rd32+8], %f81;
	ld.global.f32 	%f82, [%rd30+12];
	ld.global.f32 	%f83, [%rd31+12];
	add.f32 	%f84, %f82, %f83;
	st.global.f32 	[%rd32+12], %f84;
	add.s32 	%r20, %r20, 4;
$L__BB1_10:
	setp.eq.s32 	%p8, %r10, 0;
	@%p8 bra 	$L__BB1_13;
	mul.wide.u32 	%rd33, %r20, 4;
	add.s64 	%rd39, %rd1, %rd33;
	add.s64 	%rd38, %rd2, %rd33;
	add.s64 	%rd37, %rd3, %rd33;
	neg.s32 	%r22, %r10;
$L__BB1_12:
	.pragma "nounroll";
	ld.global.f32 	%f85, [%rd37];
	ld.global.f32 	%f86, [%rd38];
	add.f32 	%f87, %f85, %f86;
	st.global.f32 	[%rd39], %f87;
	add.s64 	%rd39, %rd39, 4;
	add.s64 	%rd38, %rd38, 4;
	add.s64 	%rd37, %rd37, 4;
	add.s32 	%r22, %r22, 1;
	setp.ne.s32 	%p9, %r22, 0;
	@%p9 bra 	$L__BB1_12;
$L__BB1_13:
	ret;

}
	// .globl	_Z10vector_addPfS_S_i
.visible .entry _Z10vector_addPfS_S_i(
	.param .u64 .ptr .align 1 _Z10vector_addPfS_S_i_param_0,
	.param .u64 .ptr .align 1 _Z10vector_addPfS_S_i_param_1,
	.param .u64 .ptr .align 1 _Z10vector_addPfS_S_i_param_2,
	.param .u32 _Z10vector_addPfS_S_i_param_3
)
{
	.reg .pred 	%p<2>;
	.reg .b32 	%r<6>;
	.reg .b32 	%f<4>;
	.reg .b64 	%rd<11>;

	ld.param.u64 	%rd1, [_Z10vector_addPfS_S_i_param_0];
	ld.param.u64 	%rd2, [_Z10vector_addPfS_S_i_param_1];
	ld.param.u64 	%rd3, [_Z10vector_addPfS_S_i_param_2];
	ld.param.u32 	%r2, [_Z10vector_addPfS_S_i_param_3];
	mov.u32 	%r3, %ctaid.x;
	mov.u32 	%r4, %ntid.x;
	mov.u32 	%r5, %tid.x;
	mad.lo.s32 	%r1, %r3, %r4, %r5;
	setp.ge.s32 	%p1, %r1, %r2;
	@%p1 bra 	$L__BB2_2;
	cvta.to.global.u64 	%rd4, %rd2;
	cvta.to.global.u64 	%rd5, %rd3;
	cvta.to.global.u64 	%rd6, %rd1;
	mul.wide.s32 	%rd7, %r1, 4;
	add.s64 	%rd8, %rd4, %rd7;
	ld.global.f32 	%f1, [%rd8];
	add.s64 	%rd9, %rd5, %rd7;
	ld.global.f32 	%f2, [%rd9];
	add.f32 	%f3, %f1, %f2;
	add.s64 	%rd10, %rd6, %rd7;
	st.global.f32 	[%rd10], %f3;
$L__BB2_2:
	ret;

}
	// .globl	_Z7step_EMPfS_S_ffff
.visible .entry _Z7step_EMPfS_S_ffff(
	.param .u64 .ptr .align 1 _Z7step_EMPfS_S_ffff_param_0,
	.param .u64 .ptr .align 1 _Z7step_EMPfS_S_ffff_param_1,
	.param .u64 .ptr .align 1 _Z7step_EMPfS_S_ffff_param_2,
	.param .f32 _Z7step_EMPfS_S_ffff_param_3,
	.param .f32 _Z7step_EMPfS_S_ffff_param_4,
	.param .f32 _Z7step_EMPfS_S_ffff_param_5,
	.param .f32 _Z7step_EMPfS_S_ffff_param_6
)
{
	.reg .pred 	%p<12>;
	.reg .b32 	%r<18>;
	.reg .b32 	%f<27>;
	.reg .b64 	%rd<27>;

	ld.param.u64 	%rd4, [_Z7step_EMPfS_S_ffff_param_0];
	ld.param.u64 	%rd5, [_Z7step_EMPfS_S_ffff_param_1];
	ld.param.u64 	%rd6, [_Z7step_EMPfS_S_ffff_param_2];
	ld.param.f32 	%f1, [_Z7step_EMPfS_S_ffff_param_3];
	ld.param.f32 	%f2, [_Z7step_EMPfS_S_ffff_param_4];
	ld.param.f32 	%f3, [_Z7step_EMPfS_S_ffff_param_5];
	ld.param.f32 	%f4, [_Z7step_EMPfS_S_ffff_param_6];
	cvta.to.global.u64 	%rd1, %rd5;
	cvta.to.global.u64 	%rd2, %rd4;
	cvta.to.global.u64 	%rd3, %rd6;
	mov.u32 	%r5, %ctaid.x;
	mov.u32 	%r6, %ntid.x;
	mov.u32 	%r7, %tid.x;
	mad.lo.s32 	%r1, %r5, %r6, %r7;
	setp.gt.s32 	%p1, %r1, 231360;
	@%p1 bra 	$L__BB3_5;
	mul.hi.s32 	%r8, %r1, -2009080335;
	add.s32 	%r9, %r8, %r1;
	shr.u32 	%r10, %r9, 31;
	shr.s32 	%r11, %r9, 8;
	add.s32 	%r2, %r11, %r10;
	mul.lo.s32 	%r12, %r2, 481;
	sub.s32 	%r3, %r1, %r12;
	setp.eq.s32 	%p2, %r3, 480;
	add.s32 	%r4, %r1, -231361;
	setp.gt.u32 	%p3, %r4, -482;
	or.pred  	%p4, %p2, %p3;
	@%p4 bra 	$L__BB3_3;
	mul.wide.s32 	%rd7, %r1, 4;
	add.s64 	%rd8, %rd3, %rd7;
	ld.global.f32 	%f5, [%rd8];
	cvt.s64.s32 	%rd9, %r12;
	cvt.s64.s32 	%rd10, %r3;
	add.s64 	%rd11, %rd10, %rd9;
	shl.b64 	%rd12, %rd11, 2;
	add.s64 	%rd13, %rd3, %rd12;
	ld.global.f32 	%f6, [%rd13+1924];
	sub.f32 	%f7, %f5, %f6;
	mul.f32 	%f8, %f4, %f7;
	add.s64 	%rd14, %rd2, %rd7;
	ld.global.f32 	%f9, [%rd14];
	sub.f32 	%f10, %f9, %f8;
	st.global.f32 	[%rd14], %f10;
	ld.global.f32 	%f11, [%rd8];
	ld.global.f32 	%f12, [%rd13+4];
	sub.f32 	%f13, %f11, %f12;
	add.s64 	%rd15, %rd1, %rd7;
	ld.global.f32 	%f14, [%rd15];
	fma.rn.f32 	%f15, %f3, %f13, %f14;
	st.global.f32 	[%rd15], %f15;
$L__BB3_3:
	setp.gt.u32 	%p5, %r4, -482;
	setp.eq.s32 	%p6, %r3, 480;
	setp.eq.s32 	%p7, %r3, 0;
	add.s32 	%r14, %r1, -481;
	setp.gt.u32 	%p8, %r14, -962;
	or.pred  	%p9, %p7, %p6;
	or.pred  	%p10, %p9, %p8;
	or.pred  	%p11, %p5, %p10;
	@%p11 bra 	$L__BB3_5;
	cvt.s64.s32 	%rd16, %r12;
	cvt.s64.s32 	%rd17, %r3;
	add.s64 	%rd18, %rd17, %rd16;
	shl.b64 	%rd19, %rd18, 2;
	add.s64 	%rd20, %rd1, %rd19;
	ld.global.f32 	%f16, [%rd20+-4];
	mul.wide.s32 	%rd21, %r1, 4;
	add.s64 	%rd22, %rd1, %rd21;
	ld.global.f32 	%f17, [%rd22];
	sub.f32 	%f18, %f16, %f17;
	mul.f32 	%f19, %f1, %f18;
	add.s32 	%r16, %r3, %r12;
	add.s32 	%r17, %r16, -481;
	mul.wide.s32 	%rd23, %r17, 4;
	add.s64 	%rd24, %rd2, %rd23;
	ld.global.f32 	%f20, [%rd24];
	add.s64 	%rd25, %rd2, %rd21;
	ld.global.f32 	%f21, [%rd25];
	sub.f32 	%f22, %f20, %f21;
	mul.f32 	%f23, %f2, %f22;
	sub.f32 	%f24, %f19, %f23;
	add.s64 	%rd26, %rd3, %rd21;
	ld.global.f32 	%f25, [%rd26];
	add.f32 	%f26, %f25, %f24;
	st.global.f32 	[%rd26], %f26;
$L__BB3_5:
	ret;

}


// ===== COMPILED SASS (sm_100) =====

	.target	sm_100

	.elftype	@"ET_EXEC"


//--------------------- .note.nv.tkinfo           --------------------------
	.section	.note.nv.tkinfo,"",@"SHT_NOTE"
	.sectionflags	@"SHF_NOTE_NV_TKINFO"
	.tkinfo
        /*0018*/ 	.word	0x00000002
        /*0030*/ 	.string	""
        /*0030*/ 	.string	"ptxas"
        /*0030*/ 	.string	"Cuda compilation tools, release 13.0, V13.0.88"
        /*0030*/ 	.string	"Build cuda_13.0.r13.0/compiler.36424714_0"
        /*0030*/ 	.string	"-arch sm_100 -m 64 "



//--------------------- .note.nv.cuinfo           --------------------------
	.section	.note.nv.cuinfo,"",@"SHT_NOTE"
	.sectionflags	@"SHF_NOTE_NV_CUINFO"
        /*0018*/ 	.short	0x0002
        /*001a*/ 	.short	0x0064
        /*001c*/ 	.short	0x0082
	.zero		2


//--------------------- .nv.info                  --------------------------
	.section	.nv.info,"",@"SHT_CUDA_INFO"
	.align	4


	//----- nvinfo : EIATTR_REGCOUNT
	.align		4
        /*0000*/ 	.byte	0x04, 0x2f
        /*0002*/ 	.short	(.L_2 - .L_1)
	.align		4
.L_1:
        /*0004*/ 	.word	index@(_Z9helloCUDAv)
        /*0008*/ 	.word	0x00000018


	//----- nvinfo : EIATTR_FRAME_SIZE
	.align		4
.L_2:
        /*000c*/ 	.byte	0x04, 0x11
        /*000e*/ 	.short	(.L_4 - .L_3)
	.align		4
.L_3:
        /*0010*/ 	.word	index@(_Z9helloCUDAv)
        /*0014*/ 	.word	0x00000000


	//----- nvinfo : EIATTR_REGCOUNT
	.align		4
.L_4:
        /*0018*/ 	.byte	0x04, 0x2f
        /*001a*/ 	.short	(.L_6 - .L_5)
	.align		4
.L_5:
        /*001c*/ 	.word	index@(_Z16vector_add_plainPfS_S_i)
        /*0020*/ 	.word	0x00000014


	//----- nvinfo : EIATTR_FRAME_SIZE
	.align		4
.L_6:
        /*0024*/ 	.byte	0x04, 0x11
        /*0026*/ 	.short	(.L_8 - .L_7)
	.align		4
.L_7:
        /*0028*/ 	.word	index@(_Z16vector_add_plainPfS_S_i)
        /*002c*/ 	.word	0x00000000


	//----- nvinfo : EIATTR_REGCOUNT
	.align		4
.L_8:
        /*0030*/ 	.byte	0x04, 0x2f
        /*0032*/ 	.short	(.L_10 - .L_9)
	.align		4
.L_9:
        /*0034*/ 	.word	index@(_Z10vector_addPfS_S_i)
        /*0038*/ 	.word	0x0000000c


	//----- nvinfo : EIATTR_FRAME_SIZE
	.align		4
.L_10:
        /*003c*/ 	.byte	0x04, 0x11
        /*003e*/ 	.short	(.L_12 - .L_11)
	.align		4
.L_11:
        /*0040*/ 	.word	index@(_Z10vector_addPfS_S_i)
        /*0044*/ 	.word	0x00000000


	//----- nvinfo : EIATTR_REGCOUNT
	.align		4
.L_12:
        /*0048*/ 	.byte	0x04, 0x2f
        /*004a*/ 	.short	(.L_14 - .L_13)
	.align		4
.L_13:
        /*004c*/ 	.word	index@(_Z7step_EMPfS_S_ffff)
        /*0050*/ 	.word	0x00000016


	//----- nvinfo : EIATTR_FRAME_SIZE
	.align		4
.L_14:
        /*0054*/ 	.byte	0x04, 0x11
        /*0056*/ 	.short	(.L_16 - .L_15)
	.align		4
.L_15:
        /*0058*/ 	.word	index@(_Z7step_EMPfS_S_ffff)
        /*005c*/ 	.word	0x00000000


	//----- nvinfo : EIATTR_MIN_STACK_SIZE
	.align		4
.L_16:
        /*0060*/ 	.byte	0x04, 0x12
        /*0062*/ 	.short	(.L_18 - .L_17)
	.align		4
.L_17:
        /*0064*/ 	.word	index@(_Z7step_EMPfS_S_ffff)
        /*0068*/ 	.word	0x00000000


	//----- nvinfo : EIATTR_MIN_STACK_SIZE
	.align		4
.L_18:
        /*006c*/ 	.byte	0x04, 0x12
        /*006e*/ 	.short	(.L_20 - .L_19)
	.align		4
.L_19:
        /*0070*/ 	.word	index@(_Z10vector_addPfS_S_i)
        /*0074*/ 	.word	0x00000000


	//----- nvinfo : EIATTR_MIN_STACK_SIZE
	.align		4
.L_20:
        /*0078*/ 	.byte	0x04, 0x12
        /*007a*/ 	.short	(.L_22 - .L_21)
	.align		4
.L_21:
        /*007c*/ 	.word	index@(_Z16vector_add_plainPfS_S_i)
        /*0080*/ 	.word	0x00000000


	//----- nvinfo : EIATTR_MIN_STACK_SIZE
	.align		4
.L_22:
        /*0084*/ 	.byte	0x04, 0x12
        /*0086*/ 	.short	(.L_24 - .L_23)
	.align		4
.L_23:
        /*0088*/ 	.word	index@(_Z9helloCUDAv)
        /*008c*/ 	.word	0x00000000
.L_24:


//--------------------- .nv.compat                --------------------------
	.section	.nv.compat,"",@"SHT_CUDA_COMPAT_INFO"
	.align	4
        /*0000*/ 	.byte	0x02, 0x09, 0x00, 0x00, 0x02, 0x02, 0x01, 0x00, 0x02, 0x05, 0x05, 0x00, 0x03, 0x07, 0x01, 0x01
        /*0010*/ 	.byte	0x02, 0x03, 0x00, 0x00, 0x02, 0x06, 0x01, 0x00, 0x04, 0x0b, 0x08, 0x00, 0x09, 0x00, 0x00, 0x00
        /*0020*/ 	.byte	0x00, 0x00, 0x00, 0x00


//--------------------- .nv.info._Z7step_EMPfS_S_ffff --------------------------
	.section	.nv.info._Z7step_EMPfS_S_ffff,"",@"SHT_CUDA_INFO"
	.sectionflags	@""
	.align	4


	//----- nvinfo : EIATTR_CUDA_API_VERSION
	.align		4
        /*0000*/ 	.byte	0x04, 0x37
        /*0002*/ 	.short	(.L_26 - .L_25)
.L_25:
        /*0004*/ 	.word	0x00000082


	//----- nvinfo : EIATTR_KPARAM_INFO
	.align		4
.L_26:
        /*0008*/ 	.byte	0x04, 0x17
        /*000a*/ 	.short	(.L_28 - .L_27)
.L_27:
        /*000c*/ 	.word	0x00000000
        /*0010*/ 	.short	0x0006
        /*0012*/ 	.short	0x0024
        /*0014*/ 	.byte	0x00, 0xf0, 0x11, 0x00


	//----- nvinfo : EIATTR_KPARAM_INFO
	.align		4
.L_28:
        /*0018*/ 	.byte	0x04, 0x17
        /*001a*/ 	.short	(.L_30 - .L_29)
.L_29:
        /*001c*/ 	.word	0x00000000
        /*0020*/ 	.short	0x0005
        /*0022*/ 	.short	0x0020
        /*0024*/ 	.byte	0x00, 0xf0, 0x11, 0x00


	//----- nvinfo : EIATTR_KPARAM_INFO
	.align		4
.L_30:
        /*0028*/ 	.byte	0x04, 0x17
        /*002a*/ 	.short	(.L_32 - .L_31)
.L_31:
        /*002c*/ 	.word	0x00000000
        /*0030*/ 	.short	0x0004
        /*0032*/ 	.short	0x001c
        /*0034*/ 	.byte	0x00, 0xf0, 0x11, 0x00


	//----- nvinfo : EIATTR_KPARAM_INFO
	.align		4
.L_32:
        /*0038*/ 	.byte	0x04, 0x17
        /*003a*/ 	.short	(.L_34 - .L_33)
.L_33:
        /*003c*/ 	.word	0x00000000
        /*0040*/ 	.short	0x0003
        /*0042*/ 	.short	0x0018
        /*0044*/ 	.byte	0x00, 0xf0, 0x11, 0x00


	//----- nvinfo : EIATTR_KPARAM_INFO
	.align		4
.L_34:
        /*0048*/ 	.byte	0x04, 0x17
        /*004a*/ 	.short	(.L_36 - .L_35)
.L_35:
        /*004c*/ 	.word	0x00000000
        /*0050*/ 	.short	0x0002
        /*0052*/ 	.short	0x0010
        /*0054*/ 	.byte	0x00, 0xf5, 0x21, 0x00


	//----- nvinfo : EIATTR_KPARAM_INFO
	.align		4
.L_36:
        /*0058*/ 	.byte	0x04, 0x17
        /*005a*/ 	.short	(.L_38 - .L_37)
.L_37:
        /*005c*/ 	.word	0x00000000
        /*0060*/ 	.short	0x0001
        /*0062*/ 	.short	0x0008
        /*0064*/ 	.byte	0x00, 0xf5, 0x21, 0x00


	//----- nvinfo : EIATTR_KPARAM_INFO
	.align		4
.L_38:
        /*0068*/ 	.byte	0x04, 0x17
        /*006a*/ 	.short	(.L_40 - .L_39)
.L_39:
        /*006c*/ 	.word	0x00000000
        /*0070*/ 	.short	0x0000
        /*0072*/ 	.short	0x0000
        /*0074*/ 	.byte	0x00, 0xf5, 0x21, 0x00


	//----- nvinfo : EIATTR_SPARSE_MMA_MASK
	.align		4
.L_40:
        /*0078*/ 	.byte	0x03, 0x50
        /*007a*/ 	.short	0x0000


	//----- nvinfo : EIATTR_MAXREG_COUNT
	.align		4
        /*007c*/ 	.byte	0x03, 0x1b
        /*007e*/ 	.short	0x00ff


	//----- nvinfo : EIATTR_MERCURY_ISA_VERSION
	.align		4
        /*0080*/ 	.byte	0x03, 0x5f
        /*0082*/ 	.short	0x0101


	//----- nvinfo : EIATTR_VRC_CTA_INIT_COUNT
	.align		4
        /*0084*/ 	.byte	0x02, 0x4a
	.zero		1
	.zero		1


	//----- nvinfo : EIATTR_EXIT_INSTR_OFFSETS
	.align		4
        /*0088*/ 	.byte	0x04, 0x1c
        /*008a*/ 	.short	(.L_42 - .L_41)


	//   ....[0]....
.L_41:
        /*008c*/ 	.word	0x00000060


	//   ....[1]....
        /*0090*/ 	.word	0x00000320


	//   ....[2]....
        /*0094*/ 	.word	0x000004c0


	//----- nvinfo : EIATTR_CRS_STACK_SIZE
	.align		4
.L_42:
        /*0098*/ 	.byte	0x04, 0x1e
        /*009a*/ 	.short	(.L_44 - .L_43)
.L_43:
        /*009c*/ 	.word	0x00000000


	//----- nvinfo : EIATTR_CBANK_PARAM_SIZE
	.align		4
.L_44:
        /*00a0*/ 	.byte	0x03, 0x19
        /*00a2*/ 	.short	0x0028


	//----- nvinfo : EIATTR_PARAM_CBANK
	.align		4
        /*00a4*/ 	.byte	0x04, 0x0a
        /*00a6*/ 	.short	(.L_46 - .L_45)
	.align		4
.L_45:
        /*00a8*/ 	.word	index@(.nv.constant0._Z7step_EMPfS_S_ffff)
        /*00ac*/ 	.short	0x0380
        /*00ae*/ 	.short	0x0028


	//----- nvinfo : EIATTR_SW_WAR
	.align		4
.L_46:
        /*00b0*/ 	.byte	0x04, 0x36
        /*00b2*/ 	.short	(.L_48 - .L_47)
.L_47:
        /*00b4*/ 	.word	0x00000008
.L_48:


//--------------------- .nv.info._Z10vector_addPfS_S_i --------------------------
	.section	.nv.info._Z10vector_addPfS_S_i,"",@"SHT_CUDA_INFO"
	.sectionflags	@""
	.align	4


	//----- nvinfo : EIATTR_CUDA_API_VERSION
	.align		4
        /*0000*/ 	.byte	0x04, 0x37
        /*0002*/ 	.short	(.L_50 - .L_49)
.L_49:
        /*0004*/ 	.word	0x00000082


	//----- nvinfo : EIATTR_KPARAM_INFO
	.align		4
.L_50:
        /*0008*/ 	.byte	0x04, 0x17
        /*000a*/ 	.short	(.L_52 - .L_51)
.L_51:
        /*000c*/ 	.word	0x00000000
        /*0010*/ 	.short	0x0003
        /*0012*/ 	.short	0x0018
        /*0014*/ 	.byte	0x00, 0xf0, 0x11, 0x00


	//----- nvinfo : EIATTR_KPARAM_INFO
	.align		4
.L_52:
        /*0018*/ 	.byte	0x04, 0x17
        /*001a*/ 	.short	(.L_54 - .L_53)
.L_53:
        /*001c*/ 	.word	0x00000000
        /*0020*/ 	.short	0x0002
        /*0022*/ 	.short	0x0010
        /*0024*/ 	.byte	0x00, 0xf5, 0x21, 0x00


	//----- nvinfo : EIATTR_KPARAM_INFO
	.align		4
.L_54:
        /*0028*/ 	.byte	0x04, 0x17
        /*002a*/ 	.short	(.L_56 - .L_55)
.L_55:
        /*002c*/ 	.word	0x00000000
        /*0030*/ 	.short	0x0001
        /*0032*/ 	.short	0x0008
        /*0034*/ 	.byte	0x00, 0xf5, 0x21, 0x00


	//----- nvinfo : EIATTR_KPARAM_INFO
	.align		4
.L_56:
        /*0038*/ 	.byte	0x04, 0x17
        /*003a*/ 	.short	(.L_58 - .L_57)
.L_57:
        /*003c*/ 	.word	0x00000000
        /*0040*/ 	.short	0x0000
        /*0042*/ 	.short	0x0000
        /*0044*/ 	.byte	0x00, 0xf5, 0x21, 0x00


	//----- nvinfo : EIATTR_SPARSE_MMA_MASK
	.align		4
.L_58:
        /*0048*/ 	.byte	0x03, 0x50
        /*004a*/ 	.short	0x0000


	//----- nvinfo : EIATTR_MAXREG_COUNT
	.align		4
        /*004c*/ 	.byte	0x03, 0x1b
        /*004e*/ 	.short	0x00ff


	//----- nvinfo : EIATTR_MERCURY_ISA_VERSION
	.align		4
        /*0050*/ 	.byte	0x03, 0x5f
        /*0052*/ 	.short	0x0101


	//----- nvinfo : EIATTR_VRC_CTA_INIT_COUNT
	.align		4
        /*0054*/ 	.byte	0x02, 0x4a
	.zero		1
	.zero		1


	//----- nvinfo : EIATTR_EXIT_INSTR_OFFSETS
	.align		4
        /*0058*/ 	.byte	0x04, 0x1c
        /*005a*/ 	.short	(.L_60 - .L_59)


	//   ....[0]....
.L_59:
        /*005c*/ 	.word	0x00000070


	//   ....[1]....
        /*0060*/ 	.word	0x00000130


	//----- nvinfo : EIATTR_CBANK_PARAM_SIZE
	.align		4
.L_60:
        /*0064*/ 	.byte	0x03, 0x19
        /*0066*/ 	.short	0x001c


	//----- nvinfo : EIATTR_PARAM_CBANK
	.align		4
        /*0068*/ 	.byte	0x04, 0x0a
        /*006a*/ 	.short	(.L_62 - .L_61)
	.align		4
.L_61:
        /*006c*/ 	.word	index@(.nv.constant0._Z10vector_addPfS_S_i)
        /*0070*/ 	.short	0x0380
        /*0072*/ 	.short	0x001c


	//----- nvinfo : EIATTR_SW_WAR
	.align		4
.L_62:
        /*0074*/ 	.byte	0x04, 0x36
        /*0076*/ 	.short	(.L_64 - .L_63)
.L_63:
        /*0078*/ 	.word	0x00000008
.L_64:


//--------------------- .nv.info._Z16vector_add_plainPfS_S_i --------------------------
	.section	.nv.info._Z16vector_add_plainPfS_S_i,"",@"SHT_CUDA_INFO"
	.sectionflags	@""
	.align	4


	//----- nvinfo : EIATTR_CUDA_API_VERSION
	.align		4
        /*0000*/ 	.byte	0x04, 0x37
        /*0002*/ 	.short	(.L_66 - .L_65)
.L_65:
        /*0004*/ 	.word	0x00000082


	//----- nvinfo : EIATTR_KPARAM_INFO
	.align		4
.L_66:
        /*0008*/ 	.byte	0x04, 0x17
        /*000a*/ 	.short	(.L_68 - .L_67)
.L_67:
        /*000c*/ 	.word	0x00000000
        /*0010*/ 	.short	0x0003
        /*0012*/ 	.short	0x0018
        /*0014*/ 	.byte	0x00, 0xf0, 0x11, 0x00


	//----- nvinfo : EIATTR_KPARAM_INFO
	.align		4
.L_68:
        /*0018*/ 	.byte	0x04, 0x17
        /*001a*/ 	.short	(.L_70 - .L_69)
.L_69:
        /*001c*/ 	.word	0x00000000
        /*0020*/ 	.short	0x0002
        /*0022*/ 	.short	0x0010
        /*0024*/ 	.byte	0x00, 0xf5, 0x21, 0x00


	//----- nvinfo : EIATTR_KPARAM_INFO
	.align		4
.L_70:
        /*0028*/ 	.byte	0x04, 0x17
        /*002a*/ 	.short	(.L_72 - .L_71)
.L_71:
        /*002c*/ 	.word	0x00000000
        /*0030*/ 	.short	0x0001
        /*0032*/ 	.short	0x0008
        /*0034*/ 	.byte	0x00, 0xf5, 0x21, 0x00


	//----- nvinfo : EIATTR_KPARAM_INFO
	.align		4
.L_72:
        /*0038*/ 	.byte	0x04, 0x17
        /*003a*/ 	.short	(.L_74 - .L_73)
.L_73:
        /*003c*/ 	.word	0x00000000
        /*0040*/ 	.short	0x0000
        /*0042*/ 	.short	0x0000
        /*0044*/ 	.byte	0x00, 0xf5, 0x21, 0x00


	//----- nvinfo : EIATTR_SPARSE_MMA_MASK
	.align		4
.L_74:
        /*0048*/ 	.byte	0x03, 0x50
        /*004a*/ 	.short	0x0000


	//----- nvinfo : EIATTR_MAXREG_COUNT
	.align		4
        /*004c*/ 	.byte	0x03, 0x1b
        /*004e*/ 	.short	0x00ff


	//----- nvinfo : EIATTR_MERCURY_ISA_VERSION
	.align		4
        /*0050*/ 	.byte	0x03, 0x5f
        /*0052*/ 	.short	0x0101


	//----- nvinfo : EIATTR_VRC_CTA_INIT_COUNT
	.align		4
        /*0054*/ 	.byte	0x02, 0x4a
	.zero		1
	.zero		1


	//----- nvinfo : EIATTR_EXIT_INSTR_OFFSETS
	.align		4
        /*0058*/ 	.byte	0x04, 0x1c
        /*005a*/ 	.short	(.L_76 - .L_75)


	//   ....[0]....
.L_75:
        /*005c*/ 	.word	0x00000030


	//   ....[1]....
        /*0060*/ 	.word	0x00000680


	//   ....[2]....
        /*0064*/ 	.word	0x00000940


	//   ....[3]....
        /*0068*/ 	.word	0x00000b00


	//   ....[4]....
        /*006c*/ 	.word	0x00000ce0


	//----- nvinfo : EIATTR_CBANK_PARAM_SIZE
	.align		4
.L_76:
        /*0070*/ 	.byte	0x03, 0x19
        /*0072*/ 	.short	0x001c


	//----- nvinfo : EIATTR_PARAM_CBANK
	.align		4
        /*0074*/ 	.byte	0x04, 0x0a
        /*0076*/ 	.short	(.L_78 - .L_77)
	.align		4
.L_77:
        /*0078*/ 	.word	index@(.nv.constant0._Z16vector_add_plainPfS_S_i)
        /*007c*/ 	.short	0x0380
        /*007e*/ 	.short	0x001c


	//----- nvinfo : EIATTR_SW_WAR
	.align		4
.L_78:
        /*0080*/ 	.byte	0x04, 0x36
        /*0082*/ 	.short	(.L_80 - .L_79)
.L_79:
        /*0084*/ 	.word	0x00000008
.L_80:


//--------------------- .nv.info._Z9helloCUDAv    --------------------------
	.section	.nv.info._Z9helloCUDAv,"",@"SHT_CUDA_INFO"
	.sectionflags	@""
	.align	4


	//----- nvinfo : EIATTR_CUDA_API_VERSION
	.align		4
        /*0000*/ 	.byte	0x04, 0x37
        /*0002*/ 	.short	(.L_82 - .L_81)
.L_81:
        /*0004*/ 	.word	0x00000082


	//----- nvinfo : EIATTR_SPARSE_MMA_MASK
	.align		4
.L_82:
        /*0008*/ 	.byte	0x03, 0x50
        /*000a*/ 	.short	0x0000


	//----- nvinfo : EIATTR_MAXREG_COUNT
	.align		4
        /*000c*/ 	.byte	0x03, 0x1b
        /*000e*/ 	.short	0x00ff


	//----- nvinfo : EIATTR_EXTERNS
	.align		4
        /*0010*/ 	.byte	0x04, 0x0f
        /*0012*/ 	.short	(.L_84 - .L_83)


	//   ....[0]....
	.align		4
.L_83:
        /*0014*/ 	.word	index@(vprintf)


	//----- nvinfo : EIATTR_MERCURY_ISA_VERSION
	.align		4
.L_84:
        /*0018*/ 	.byte	0x03, 0x5f
        /*001a*/ 	.short	0x0101


	//----- nvinfo : EIATTR_VRC_CTA_INIT_COUNT
	.align		4
        /*001c*/ 	.byte	0x02, 0x4a
	.zero		1
	.zero		1


	//----- nvinfo : EIATTR_SYSCALL_OFFSETS
	.align		4
        /*0020*/ 	.byte	0x04, 0x46
        /*0022*/ 	.short	(.L_86 - .L_85)


	//   ....[0]....
.L_85:
        /*0024*/ 	.word	0x00000080


	//----- nvinfo : EIATTR_EXIT_INSTR_OFFSETS
	.align		4
.L_86:
        /*0028*/ 	.byte	0x04, 0x1c
        /*002a*/ 	.short	(.L_88 - .L_87)


	//   ....[0]....
.L_87:
        /*002c*/ 	.word	0x00000090


	//----- nvinfo : EIATTR_SW_WAR
	.align		4
.L_88:
        /*0030*/ 	.byte	0x04, 0x36
        /*0032*/ 	.short	(.L_90 - .L_89)
.L_89:
        /*0034*/ 	.word	0x00000008
.L_90:


//--------------------- .nv.callgraph             --------------------------
	.section	.nv.callgraph,"",@"SHT_CUDA_CALLGRAPH"
	.align	4
	.sectionentsize	8
	.align		4
        /*0000*/ 	.word	0x00000000
	.align		4
        /*0004*/ 	.word	0xffffffff
	.align		4
        /*0008*/ 	.word	index@(_Z9helloCUDAv)
	.align		4
        /*000c*/ 	.word	index@(vprintf)
	.align		4
        /*0010*/ 	.word	0x00000000
	.align		4
        /*0014*/ 	.word	0xfffffffe
	.align		4
        /*0018*/ 	.word	0x00000000
	.align		4
        /*001c*/ 	.word	0xfffffffd
	.align		4
        /*0020*/ 	.word	0x00000000
	.align		4
        /*0024*/ 	.word	0xfffffffc


//--------------------- .nv.constant4             --------------------------
	.section	.nv.constant4,"a",@progbits
	.align	8
	.align		8
.nv.constant4:
        /*0000*/ 	.dword	$str
	.align		8
        /*0008*/ 	.dword	vprintf


//--------------------- .text._Z7step_EMPfS_S_ffff --------------------------
	.section	.text._Z7step_EMPfS_S_ffff,"ax",@progbits
	.align	128
        .global         _Z7step_EMPfS_S_ffff
        .type           _Z7step_EMPfS_S_ffff,@function
        .size           _Z7step_EMPfS_S_ffff,(.L_x_12 - _Z7step_EMPfS_S_ffff)
        .other          _Z7step_EMPfS_S_ffff,@"STO_CUDA_ENTRY STV_DEFAULT"
_Z7step_EMPfS_S_ffff:
.text._Z7step_EMPfS_S_ffff:
[----:B------:R-:W-:Y:S01]  /*0000*/  LDC R1, c[0x0][0x37c] ;  /* 0x0000df00ff017b82 */ /* 0x000fe20000000800 */
[----:B------:R-:W0:Y:S07]  /*0010*/  S2R R3, SR_TID.X ;  /* 0x0000000000037919 */ /* 0x000e2e0000002100 */
[----:B------:R-:W0:Y:S08]  /*0020*/  S2UR UR4, SR_CTAID.X ;  /* 0x00000000000479c3 */ /* 0x000e300000002500 */
[----:B------:R-:W0:Y:S02]  /*0030*/  LDC R2, c[0x0][0x360] ;  /* 0x0000d800ff027b82 */ /* 0x000e240000000800 */
[----:B0-----:R-:W-:-:S05]  /*0040*/  IMAD R3, R2, UR4, R3 ;  /* 0x0000000402037c24 */ /* 0x001fca000f8e0203 */
[----:B------:R-:W-:-:S13]  /*0050*/  ISETP.GT.AND P0, PT, R3, 0x387c0, PT ;  /* 0x000387c00300780c */ /* 0x000fda0003f04270 */
[----:B------:R-:W-:Y:S05]  /*0060*/  @P0 EXIT ;  /* 0x000000000000094d */ /* 0x000fea0003800000 */
[----:B------:R-:W-:Y:S01]  /*0070*/  IMAD.MOV.U32 R2, RZ, RZ, RZ ;  /* 0x000000ffff027224 */ /* 0x000fe200078e00ff */
[C---:B------:R-:W-:Y:S01]  /*0080*/  IADD3 R4, PT, PT, R3.reuse, -0x387c1, RZ ;  /* 0xfffc783f03047810 */ /* 0x040fe20007ffe0ff */
[----:B------:R-:W0:Y:S01]  /*0090*/  LDCU.64 UR4, c[0x0][0x358] ;  /* 0x00006b00ff0477ac */ /* 0x000e220008000a00 */
[----:B------:R-:W-:Y:S01]  /*00a0*/  BSSY.RECONVERGENT B0, `(.L_x_0) ;  /* 0x0000027000007945 */ /* 0x000fe20003800200 */
[----:B------:R-:W-:Y:S01]  /*00b0*/  IMAD.HI R0, R3, -0x77c0220f, R2 ;  /* 0x883fddf103007827 */ /* 0x000fe200078e0202 */
[----:B------:R-:W-:-:S04]  /*00c0*/  ISETP.GT.U32.AND P1, PT, R4, -0x1e2, PT ;  /* 0xfffffe1e0400780c */ /* 0x000fc80003f24070 */
[----:B------:R-:W-:-:S04]  /*00d0*/  SHF.R.U32.HI R5, RZ, 0x1f, R0 ;  /* 0x0000001fff057819 */ /* 0x000fc80000011600 */
[----:B------:R-:W-:Y:S02]  /*00e0*/  LEA.HI.SX32 R5, R0, R5, 0x18 ;  /* 0x0000000500057211 */ /* 0x000fe400078fc2ff */
[----:B------:R-:W-:-:S03]  /*00f0*/  IADD3 R0, PT, PT, R3, -0x1e1, RZ ;  /* 0xfffffe1f03007810 */ /* 0x000fc60007ffe0ff */
[----:B------:R-:W-:-:S04]  /*0100*/  IMAD R7, R5, 0x1e1, RZ ;  /* 0x000001e105077824 */ /* 0x000fc800078e02ff */
[----:B------:R-:W-:-:S05]  /*0110*/  IMAD.IADD R6, R3, 0x1, -R7 ;  /* 0x0000000103067824 */ /* 0x000fca00078e0a07 */
[C---:B------:R-:W-:Y:S02]  /*0120*/  ISETP.EQ.OR P1, PT, R6.reuse, 0x1e0, P1 ;  /* 0x000001e00600780c */ /* 0x040fe40000f22670 */
[----:B------:R-:W-:-:S04]  /*0130*/  ISETP.NE.AND P0, PT, R6, 0x1e0, PT ;  /* 0x000001e00600780c */ /* 0x000fc80003f05270 */
[----:B------:R-:W-:-:S04]  /*0140*/  ISETP.EQ.OR P0, PT, R6, RZ, !P0 ;  /* 0x000000ff0600720c */ /* 0x000fc80004702670 */
[----:B------:R-:W-:-:S04]  /*0150*/  ISETP.GT.U32.OR P0, PT, R0, -0x3c2, P0 ;  /* 0xfffffc3e0000780c */ /* 0x000fc80000704470 */
[----:B------:R-:W-:Y:S01]  /*0160*/  ISETP.GT.U32.OR P0, PT, R4, -0x1e2, P0 ;  /* 0xfffffe1e0400780c */ /* 0x000fe20000704470 */
[----:B0-----:R-:W-:-:S12]  /*0170*/  @P1 BRA `(.L_x_1) ;  /* 0x0000000000641947 */ /* 0x001fd80003800000 */
[----:B------:R-:W0:Y:S01]  /*0180*/  LDC.64 R8, c[0x0][0x390] ;  /* 0x0000e400ff087b82 */ /* 0x000e220000000a00 */
[----:B------:R-:W1:Y:S01]  /*0190*/  LDCU.64 UR6, c[0x0][0x390] ;  /* 0x00007200ff0677ac */ /* 0x000e620008000a00 */
[----:B------:R-:W-:Y:S02]  /*01a0*/  SHF.R.S32.HI R4, RZ, 0x1f, R6 ;  /* 0x0000001fff047819 */ /* 0x000fe40000011406 */
[----:B------:R-:W-:-:S04]  /*01b0*/  IADD3 R5, P1, PT, R7, R6, RZ ;  /* 0x0000000607057210 */ /* 0x000fc80007f3e0ff */
[----:B------:R-:W2:Y:S01]  /*01c0*/  LDC.64 R10, c[0x0][0x380] ;  /* 0x0000e000ff0a7b82 */ /* 0x000ea20000000a00 */
[----:B------:R-:W-:Y:S02]  /*01d0*/  LEA.HI.X.SX32 R12, R7, R4, 0x1, P1 ;  /* 0x00000004070c7211 */ /* 0x000fe400008f0eff */
[----:B-1----:R-:W-:-:S04]  /*01e0*/  LEA R4, P1, R5, UR6, 0x2 ;  /* 0x0000000605047c11 */ /* 0x002fc8000f8210ff */
[----:B------:R-:W-:Y:S01]  /*01f0*/  LEA.HI.X R5, R5, UR7, R12, 0x2, P1 ;  /* 0x0000000705057c11 */ /* 0x000fe200088f140c */
[C---:B0-----:R-:W-:Y:S01]  /*0200*/  IMAD.WIDE R8, R3.reuse, 0x4, R8 ;  /* 0x0000000403087825 */ /* 0x041fe200078e0208 */
[----:B------:R-:W0:Y:S01]  /*0210*/  LDC.64 R12, c[0x0][0x388] ;  /* 0x0000e200ff0c7b82 */ /* 0x000e220000000a00 */
[----:B------:R-:W1:Y:S02]  /*0220*/  LDCU.64 UR6, c[0x0][0x3a0] ;  /* 0x00007400ff0677ac */ /* 0x000e640008000a00 */
[----:B------:R-:W3:Y:S01]  /*0230*/  LDG.E R15, desc[UR4][R4.64+0x784] ;  /* 0x00078404040f7981 */ /* 0x000ee2000c1e1900 */
[----:B--2---:R-:W-:-:S03]  /*0240*/  IMAD.WIDE R10, R3, 0x4, R10 ;  /* 0x00000004030a7825 */ /* 0x004fc600078e020a */
[----:B------:R-:W3:Y:S04]  /*0250*/  LDG.E R14, desc[UR4][R8.64] ;  /* 0x00000004080e7981 */ /* 0x000ee8000c1e1900 */
[----:B------:R-:W1:Y:S01]  /*0260*/  LDG.E R17, desc[UR4][R10.64] ;  /* 0x000000040a117981 */ /* 0x000e62000c1e1900 */
[----:B0-----:R-:W-:-:S04]  /*0270*/  IMAD.WIDE R12, R3, 0x4, R12 ;  /* 0x00000004030c7825 */ /* 0x001fc800078e020c */
[----:B---3--:R-:W-:-:S04]  /*0280*/  FADD R14, R14, -R15 ;  /* 0x8000000f0e0e7221 */ /* 0x008fc80000000000 */
[----:B-1----:R-:W-:-:S05]  /*0290*/  FFMA R17, -R14, UR7, R17 ;  /* 0x000000070e117c23 */ /* 0x002fca0008000111 */
[----:B------:R0:W-:Y:S04]  /*02a0*/  STG.E desc[UR4][R10.64], R17 ;  /* 0x000000110a007986 */ /* 0x0001e8000c101904 */
[----:B------:R-:W2:Y:S04]  /*02b0*/  LDG.E R14, desc[UR4][R8.64] ;  /* 0x00000004080e7981 */ /* 0x000ea8000c1e1900 */
[----:B------:R-:W2:Y:S04]  /*02c0*/  LDG.E R15, desc[UR4][R4.64+0x4] ;  /* 0x00000404040f7981 */ /* 0x000ea8000c1e1900 */
[----:B------:R-:W3:Y:S01]  /*02d0*/  LDG.E R19, desc[UR4][R12.64] ;  /* 0x000000040c137981 */ /* 0x000ee2000c1e1900 */
[----:B--2---:R-:W-:-:S04]  /*02e0*/  FADD R14, R14, -R15 ;  /* 0x8000000f0e0e7221 */ /* 0x004fc80000000000 */
[----:B---3--:R-:W-:-:S05]  /*02f0*/  FFMA R19, R14, UR6, R19 ;  /* 0x000000060e137c23 */ /* 0x008fca0008000013 */
[----:B------:R0:W-:Y:S02]  /*0300*/  STG.E desc[UR4][R12.64], R19 ;  /* 0x000000130c007986 */ /* 0x0001e4000c101904 */
.L_x_1:
[----:B------:R-:W-:Y:S05]  /*0310*/  BSYNC.RECONVERGENT B0 ;  /* 0x0000000000007941 */ /* 0x000fea0003800200 */
.L_x_0:
[----:B------:R-:W-:Y:S05]  /*0320*/  @P0 EXIT ;  /* 0x000000000000094d */ /* 0x000fea0003800000 */
[----:B0-----:R-:W0:Y:S01]  /*0330*/  LDC.64 R12, c[0x0][0x380] ;  /* 0x0000e000ff0c7b82 */ /* 0x001e220000000a00 */
[----:B------:R-:W1:Y:S01]  /*0340*/  LDCU.64 UR6, c[0x0][0x388] ;  /* 0x00007100ff0677ac */ /* 0x000e620008000a00 */
[----:B------:R-:W-:Y:S02]  /*0350*/  SHF.R.S32.HI R2, RZ, 0x1f, R6 ;  /* 0x0000001fff027819 */ /* 0x000fe40000011406 */
[----:B------:R-:W-:-:S04]  /*0360*/  IADD3 R11, P0, PT, R7, R6, RZ ;  /* 0x00000006070b7210 */ /* 0x000fc80007f1e0ff */
[----:B------:R-:W2:Y:S01]  /*0370*/  LDC.64 R8, c[0x0][0x388] ;  /* 0x0000e200ff087b82 */ /* 0x000ea20000000a00 */
[----:B------:R-:W-:-:S07]  /*0380*/  LEA.HI.X.SX32 R2, R7, R2, 0x1, P0 ;  /* 0x0000000207027211 */ /* 0x000fce00000f0eff */
[----:B------:R-:W3:Y:S01]  /*0390*/  LDC.64 R4, c[0x0][0x390] ;  /* 0x0000e400ff047b82 */ /* 0x000ee20000000a00 */
[----:B-1----:R-:W-:-:S04]  /*03a0*/  LEA R10, P0, R11, UR6, 0x2 ;  /* 0x000000060b0a7c11 */ /* 0x002fc8000f8010ff */
[----:B------:R-:W-:Y:S01]  /*03b0*/  LEA.HI.X R11, R11, UR7, R2, 0x2, P0 ;  /* 0x000000070b0b7c11 */ /* 0x000fe200080f1402 */
[--C-:B0-----:R-:W-:Y:S01]  /*03c0*/  IMAD.WIDE R6, R0, 0x4, R12.reuse ;  /* 0x0000000400067825 */ /* 0x101fe200078e020c */
[----:B------:R-:W0:Y:S03]  /*03d0*/  LDCU.64 UR6, c[0x0][0x398] ;  /* 0x00007300ff0677ac */ /* 0x000e260008000a00 */
[C---:B------:R-:W-:Y:S01]  /*03e0*/  IMAD.WIDE R12, R3.reuse, 0x4, R12 ;  /* 0x00000004030c7825 */ /* 0x040fe200078e020c */
[----:B------:R-:W4:Y:S03]  /*03f0*/  LDG.E R10, desc[UR4][R10.64+-0x4] ;  /* 0xfffffc040a0a7981 */ /* 0x000f26000c1e1900 */
[C---:B--2---:R-:W-:Y:S01]  /*0400*/  IMAD.WIDE R8, R3.reuse, 0x4, R8 ;  /* 0x0000000403087825 */ /* 0x044fe200078e0208 */
[----:B------:R-:W2:Y:S04]  /*0410*/  LDG.E R6, desc[UR4][R6.64] ;  /* 0x0000000406067981 */ /* 0x000ea8000c1e1900 */
[----:B------:R-:W2:Y:S04]  /*0420*/  LDG.E R13, desc[UR4][R12.64] ;  /* 0x000000040c0d7981 */ /* 0x000ea8000c1e1900 */
[----:B------:R-:W4:Y:S01]  /*0430*/  LDG.E R9, desc[UR4][R8.64] ;  /* 0x0000000408097981 */ /* 0x000f22000c1e1900 */
[----:B---3--:R-:W-:-:S05]  /*0440*/  IMAD.WIDE R4, R3, 0x4, R4 ;  /* 0x0000000403047825 */ /* 0x008fca00078e0204 */
[----:B------:R-:W3:Y:S01]  /*0450*/  LDG.E R15, desc[UR4][R4.64] ;  /* 0x00000004040f7981 */ /* 0x000ee2000c1e1900 */
[----:B--2---:R-:W-:-:S04]  /*0460*/  FADD R0, R6, -R13 ;  /* 0x8000000d06007221 */ /* 0x004fc80000000000 */
[----:B0-----:R-:W-:Y:S01]  /*0470*/  FMUL R3, R0, UR7 ;  /* 0x0000000700037c20 */ /* 0x001fe20008400000 */
[----:B----4-:R-:W-:-:S04]  /*0480*/  FADD R0, R10, -R9 ;  /* 0x800000090a007221 */ /* 0x010fc80000000000 */
[----:B------:R-:W-:-:S04]  /*0490*/  FFMA R0, R0, UR6, -R3 ;  /* 0x0000000600007c23 */ /* 0x000fc80008000803 */
[----:B---3--:R-:W-:-:S05]  /*04a0*/  FADD R15, R0, R15 ;  /* 0x0000000f000f7221 */ /* 0x008fca0000000000 */
[----:B------:R-:W-:Y:S01]  /*04b0*/  STG.E desc[UR4][R4.64], R15 ;  /* 0x0000000f04007986 */ /* 0x000fe2000c101904 */
[----:B------:R-:W-:Y:S05]  /*04c0*/  EXIT ;  /* 0x000000000000794d */ /* 0x000fea0003800000 */
.L_x_2:
[----:B------:R-:W-:-:S00]  /*04d0*/  BRA `(.L_x_2) ;  /* 0xfffffffc00fc7947 */ /* 0x000fc0000383ffff */
[----:B------:R-:W-:-:S00]  /*04e0*/  NOP ;  /* 0x0000000000007918 */ /* 0x000fc00000000000 */
        /* <DEDUP_REMOVED lines=9> */
.L_x_12:


//--------------------- .text._Z10vector_addPfS_S_i --------------------------
	.section	.text._Z10vector_addPfS_S_i,"ax",@progbits
	.align	128
        .global         _Z10vector_addPfS_S_i
        .type           _Z10vector_addPfS_S_i,@function
        .size           _Z10vector_addPfS_S_i,(.L_x_13 - _Z10vector_addPfS_S_i)
        .other          _Z10vector_addPfS_S_i,@"STO_CUDA_ENTRY STV_DEFAULT"
_Z10vector_addPfS_S_i:
.text._Z10vector_addPfS_S_i:
[----:B------:R-:W-:Y:S01]  /*0000*/  LDC R1, c[0x0][0x37c] ;  /* 0x0000df00ff017b82 */ /* 0x000fe20000000800 */
[----:B------:R-:W0:Y:S07]  /*0010*/  S2R R0, SR_TID.X ;  /* 0x0000000000007919 */ /* 0x000e2e0000002100 */
[----:B------:R-:W0:Y:S01]  /*0020*/  S2UR UR4, SR_CTAID.X ;  /* 0x00000000000479c3 */ /* 0x000e220000002500 */
[----:B------:R-:W1:Y:S07]  /*0030*/  LDCU UR5, c[0x0][0x398] ;  /* 0x00007300ff0577ac */ /* 0x000e6e0008000800 */
[----:B------:R-:W0:Y:S02]  /*0040*/  LDC R9, c[0x0][0x360] ;  /* 0x0000d800ff097b82 */ /* 0x000e240000000800 */
[----:B0-----:R-:W-:-:S05]  /*0050*/  IMAD R9, R9, UR4, R0 ;  /* 0x0000000409097c24 */ /* 0x001fca000f8e0200 */
[----:B-1----:R-:W-:-:S13]  /*0060*/  ISETP.GE.AND P0, PT, R9, UR5, PT ;  /* 0x0000000509007c0c */ /* 0x002fda000bf06270 */
[----:B------:R-:W-:Y:S05]  /*0070*/  @P0 EXIT ;  /* 0x000000000000094d */ /* 0x000fea0003800000 */
[----:B------:R-:W0:Y:S01]  /*0080*/  LDC.64 R2, c[0x0][0x388] ;  /* 0x0000e200ff027b82 */ /* 0x000e220000000a00 */
[----:B------:R-:W1:Y:S07]  /*0090*/  LDCU.64 UR4, c[0x0][0x358] ;  /* 0x00006b00ff0477ac */ /* 0x000e6e0008000a00 */
[----:B------:R-:W2:Y:S08]  /*00a0*/  LDC.64 R4, c[0x0][0x390] ;  /* 0x0000e400ff047b82 */ /* 0x000eb00000000a00 */
[----:B------:R-:W3:Y:S01]  /*00b0*/  LDC.64 R6, c[0x0][0x380] ;  /* 0x0000e000ff067b82 */ /* 0x000ee20000000a00 */
[----:B0-----:R-:W-:-:S06]  /*00c0*/  IMAD.WIDE R2, R9, 0x4, R2 ;  /* 0x0000000409027825 */ /* 0x001fcc00078e0202 */
[----:B-1----:R-:W4:Y:S01]  /*00d0*/  LDG.E R2, desc[UR4][R2.64] ;  /* 0x0000000402027981 */ /* 0x002f22000c1e1900 */
[----:B--2---:R-:W-:-:S06]  /*00e0*/  IMAD.WIDE R4, R9, 0x4, R4 ;  /* 0x0000000409047825 */ /* 0x004fcc00078e0204 */
[----:B------:R-:W4:Y:S01]  /*00f0*/  LDG.E R5, desc[UR4][R4.64] ;  /* 0x0000000404057981 */ /* 0x000f22000c1e1900 */
[----:B---3--:R-:W-:-:S04]  /*0100*/  IMAD.WIDE R6, R9, 0x4, R6 ;  /* 0x0000000409067825 */ /* 0x008fc800078e0206 */
[----:B----4-:R-:W-:-:S05]  /*0110*/  FADD R9, R2, R5 ;  /* 0x0000000502097221 */ /* 0x010fca0000000000 */
[----:B------:R-:W-:Y:S01]  /*0120*/  STG.E desc[UR4][R6.64], R9 ;  /* 0x0000000906007986 */ /* 0x000fe2000c101904 */
[----:B------:R-:W-:Y:S05]  /*0130*/  EXIT ;  /* 0x000000000000794d */ /* 0x000fea0003800000 */
.L_x_3:
        /* <DEDUP_REMOVED lines=12> */
.L_x_13:


//--------------------- .text._Z16vector_add_plainPfS_S_i --------------------------
	.section	.text._Z16vector_add_plainPfS_S_i,"ax",@progbits
	.align	128
        .global         _Z16vector_add_plainPfS_S_i
        .type           _Z16vector_add_plainPfS_S_i,@function
        .size           _Z16vector_add_plainPfS_S_i,(.L_x_14 - _Z16vector_add_plainPfS_S_i)
        .other          _Z16vector_add_plainPfS_S_i,@"STO_CUDA_ENTRY STV_DEFAULT"
_Z16vector_add_plainPfS_S_i:
.text._Z16vector_add_plainPfS_S_i:
[----:B------:R-:W-:Y:S08]  /*0000*/  LDC R1, c[0x0][0x37c] ;  /* 0x0000df00ff017b82 */ /* 0x000ff00000000800 */
[----:B------:R-:W0:Y:S02]  /*0010*/  LDC R2, c[0x0][0x398] ;  /* 0x0000e600ff027b82 */ /* 0x000e240000000800 */
[----:B0-----:R-:W-:-:S13]  /*0020*/  ISETP.GE.AND P0, PT, R2, 0x1, PT ;  /* 0x000000010200780c */ /* 0x001fda0003f06270 */
[----:B------:R-:W-:Y:S05]  /*0030*/  @!P0 EXIT ;  /* 0x000000000000894d */ /* 0x000fea0003800000 */
[C---:B------:R-:W-:Y:S01]  /*0040*/  ISETP.GE.U32.AND P1, PT, R2.reuse, 0x10, PT ;  /* 0x000000100200780c */ /* 0x040fe20003f26070 */
[----:B------:R-:W0:Y:S01]  /*0050*/  LDCU.64 UR10, c[0x0][0x358] ;  /* 0x00006b00ff0a77ac */ /* 0x000e220008000a00 */
[----:B------:R-:W-:Y:S01]  /*0060*/  LOP3.LUT R12, R2, 0xf, RZ, 0xc0, !PT ;  /* 0x0000000f020c7812 */ /* 0x000fe200078ec0ff */
[----:B------:R-:W-:-:S03]  /*0070*/  HFMA2 R0, -RZ, RZ, 0, 0 ;  /* 0x00000000ff007431 */ /* 0x000fc600000001ff */
[----:B------:R-:W-:-:S07]  /*0080*/  ISETP.NE.AND P0, PT, R12, RZ, PT ;  /* 0x000000ff0c00720c */ /* 0x000fce0003f05270 */
[----:B------:R-:W-:Y:S06]  /*0090*/  @!P1 BRA `(.L_x_4) ;  /* 0x0000000400789947 */ /* 0x000fec0003800000 */
[----:B------:R-:W1:Y:S01]  /*00a0*/  LDCU.128 UR12, c[0x0][0x380] ;  /* 0x00007000ff0c77ac */ /* 0x000e620008000c00 */
[----:B------:R-:W-:Y:S01]  /*00b0*/  LOP3.LUT R0, R2, 0x7ffffff0, RZ, 0xc0, !PT ;  /* 0x7ffffff002007812 */ /* 0x000fe200078ec0ff */
[----:B------:R-:W2:Y:S03]  /*00c0*/  LDCU.64 UR6, c[0x0][0x390] ;  /* 0x00007200ff0677ac */ /* 0x000ea60008000a00 */
[----:B------:R-:W-:Y:S01]  /*00d0*/  IADD3 R3, PT, PT, -R0, RZ, RZ ;  /* 0x000000ff00037210 */ /* 0x000fe20007ffe1ff */
[----:B-1----:R-:W-:Y:S02]  /*00e0*/  UIADD3 UR8, UP0, UPT, UR14, 0x20, URZ ;  /* 0x000000200e087890 */ /* 0x002fe4000ff1e0ff */
[----:B------:R-:W-:Y:S02]  /*00f0*/  UIADD3 UR4, UP2, UPT, UR12, 0x20, URZ ;  /* 0x000000200c047890 */ /* 0x000fe4000ff5e0ff */
[----:B--2---:R-:W-:-:S02]  /*0100*/  UIADD3 UR6, UP1, UPT, UR6, 0x20, URZ ;  /* 0x0000002006067890 */ /* 0x004fc4000ff3e0ff */
[----:B------:R-:W-:Y:S01]  /*0110*/  UIADD3.X UR9, UPT, UPT, URZ, UR15, URZ, UP0, !UPT ;  /* 0x0000000fff097290 */ /* 0x000fe200087fe4ff */
[----:B------:R-:W-:Y:S01]  /*0120*/  MOV R16, UR8 ;  /* 0x0000000800107c02 */ /* 0x000fe20008000f00 */
[----:B------:R-:W-:Y:S01]  /*0130*/  UIADD3.X UR5, UPT, UPT, URZ, UR13, URZ, UP2, !UPT ;  /* 0x0000000dff057290 */ /* 0x000fe200097fe4ff */
[----:B------:R-:W-:Y:S01]  /*0140*/  MOV R10, UR4 ;  /* 0x00000004000a7c02 */ /* 0x000fe20008000f00 */
[----:B------:R-:W-:Y:S01]  /*0150*/  UIADD3.X UR7, UPT, UPT, URZ, UR7, URZ, UP1, !UPT ;  /* 0x00000007ff077290 */ /* 0x000fe20008ffe4ff */
[----:B------:R-:W-:Y:S01]  /*0160*/  IMAD.U32 R11, RZ, RZ, UR6 ;  /* 0x00000006ff0b7e24 */ /* 0x000fe2000f8e00ff */
[----:B------:R-:W-:Y:S02]  /*0170*/  MOV R5, UR9 ;  /* 0x0000000900057c02 */ /* 0x000fe40008000f00 */
[----:B------:R-:W-:Y:S02]  /*0180*/  IMAD.U32 R13, RZ, RZ, UR5 ;  /* 0x00000005ff0d7e24 */ /* 0x000fe4000f8e00ff */
[----:B------:R-:W-:-:S07]  /*0190*/  MOV R14, UR7 ;  /* 0x00000007000e7c02 */ /* 0x000fce0008000f00 */
.L_x_5:
[----:B------:R-:W-:Y:S02]  /*01a0*/  MOV R4, R16 ;  /* 0x0000001000047202 */ /* 0x000fe40000000f00 */
[----:B------:R-:W-:Y:S02]  /*01b0*/  MOV R6, R11 ;  /* 0x0000000b00067202 */ /* 0x000fe40000000f00 */
[----:B------:R-:W-:Y:S01]  /*01c0*/  MOV R7, R14 ;  /* 0x0000000e00077202 */ /* 0x000fe20000000f00 */
[----:B0-2---:R-:W2:Y:S04]  /*01d0*/  LDG.E R8, desc[UR10][R4.64+-0x20] ;  /* 0xffffe00a04087981 */ /* 0x005ea8000c1e1900 */
[----:B------:R-:W2:Y:S02]  /*01e0*/  LDG.E R9, desc[UR10][R6.64+-0x20] ;  /* 0xffffe00a06097981 */ /* 0x000ea4000c1e1900 */
[----:B--2---:R-:W-:Y:S01]  /*01f0*/  FADD R11, R8, R9 ;  /* 0x00000009080b7221 */ /* 0x004fe20000000000 */
[----:B------:R-:W-:Y:S01]  /*0200*/  IMAD.MOV.U32 R8, RZ, RZ, R10 ;  /* 0x000000ffff087224 */ /* 0x000fe200078e000a */
[----:B------:R-:W-:-:S05]  /*0210*/  MOV R9, R13 ;  /* 0x0000000d00097202 */ /* 0x000fca0000000f00 */
[----:B------:R0:W-:Y:S04]  /*0220*/  STG.E desc[UR10][R8.64+-0x20], R11 ;  /* 0xffffe00b08007986 */ /* 0x0001e8000c10190a */
[----:B------:R-:W2:Y:S04]  /*0230*/  LDG.E R10, desc[UR10][R4.64+-0x1c] ;  /* 0xffffe40a040a7981 */ /* 0x000ea8000c1e1900 */
[----:B------:R-:W2:Y:S02]  /*0240*/  LDG.E R13, desc[UR10][R6.64+-0x1c] ;  /* 0xffffe40a060d7981 */ /* 0x000ea4000c1e1900 */
[----:B--2---:R-:W-:-:S05]  /*0250*/  FADD R13, R10, R13 ;  /* 0x0000000d0a0d7221 */ /* 0x004fca0000000000 */
[----:B------:R1:W-:Y:S04]  /*0260*/  STG.E desc[UR10][R8.64+-0x1c], R13 ;  /* 0xffffe40d08007986 */ /* 0x0003e8000c10190a */
[----:B------:R-:W2:Y:S04]  /*0270*/  LDG.E R10, desc[UR10][R4.64+-0x18] ;  /* 0xffffe80a040a7981 */ /* 0x000ea8000c1e1900 */
[----:B------:R-:W2:Y:S02]  /*0280*/  LDG.E R15, desc[UR10][R6.64+-0x18] ;  /* 0xffffe80a060f7981 */ /* 0x000ea4000c1e1900 */
[----:B--2---:R-:W-:-:S05]  /*0290*/  FADD R15, R10, R15 ;  /* 0x0000000f0a0f7221 */ /* 0x004fca0000000000 */
[----:B------:R2:W-:Y:S04]  /*02a0*/  STG.E desc[UR10][R8.64+-0x18], R15 ;  /* 0xffffe80f08007986 */ /* 0x0005e8000c10190a */
[----:B------:R-:W3:Y:S04]  /*02b0*/  LDG.E R10, desc[UR10][R4.64+-0x14] ;  /* 0xffffec0a040a7981 */ /* 0x000ee8000c1e1900 */
[----:B------:R-:W3:Y:S02]  /*02c0*/  LDG.E R17, desc[UR10][R6.64+-0x14] ;  /* 0xffffec0a06117981 */ /* 0x000ee4000c1e1900 */
[----:B---3--:R-:W-:-:S05]  /*02d0*/  FADD R17, R10, R17 ;  /* 0x000000110a117221 */ /* 0x008fca0000000000 */
[----:B------:R3:W-:Y:S04]  /*02e0*/  STG.E desc[UR10][R8.64+-0x14], R17 ;  /* 0xffffec1108007986 */ /* 0x0007e8000c10190a */
[----:B------:R-:W4:Y:S04]  /*02f0*/  LDG.E R10, desc[UR10][R4.64+-0x10] ;  /* 0xfffff00a040a7981 */ /* 0x000f28000c1e1900 */
[----:B0-----:R-:W4:Y:S02]  /*0300*/  LDG.E R11, desc[UR10][R6.64+-0x10] ;  /* 0xfffff00a060b7981 */ /* 0x001f24000c1e1900 */
[----:B----4-:R-:W-:-:S05]  /*0310*/  FADD R11, R10, R11 ;  /* 0x0000000b0a0b7221 */ /* 0x010fca0000000000 */
[----:B------:R0:W-:Y:S04]  /*0320*/  STG.E desc[UR10][R8.64+-0x10], R11 ;  /* 0xfffff00b08007986 */ /* 0x0001e8000c10190a */
[----:B------:R-:W4:Y:S04]  /*0330*/  LDG.E R10, desc[UR10][R4.64+-0xc] ;  /* 0xfffff40a040a7981 */ /* 0x000f28000c1e1900 */
[----:B-1----:R-:W4:Y:S02]  /*0340*/  LDG.E R13, desc[UR10][R6.64+-0xc] ;  /* 0xfffff40a060d7981 */ /* 0x002f24000c1e1900 */
[----:B----4-:R-:W-:-:S05]  /*0350*/  FADD R13, R10, R13 ;  /* 0x0000000d0a0d7221 */ /* 0x010fca0000000000 */
[----:B------:R1:W-:Y:S04]  /*0360*/  STG.E desc[UR10][R8.64+-0xc], R13 ;  /* 0xfffff40d08007986 */ /* 0x0003e8000c10190a */
[----:B------:R-:W4:Y:S04]  /*0370*/  LDG.E R10, desc[UR10][R4.64+-0x8] ;  /* 0xfffff80a040a7981 */ /* 0x000f28000c1e1900 */
[----:B--2---:R-:W4:Y:S02]  /*0380*/  LDG.E R15, desc[UR10][R6.64+-0x8] ;  /* 0xfffff80a060f7981 */ /* 0x004f24000c1e1900 */
[----:B----4-:R-:W-:-:S05]  /*0390*/  FADD R15, R10, R15 ;  /* 0x0000000f0a0f7221 */ /* 0x010fca0000000000 */
[----:B------:R2:W-:Y:S04]  /*03a0*/  STG.E desc[UR10][R8.64+-0x8], R15 ;  /* 0xfffff80f08007986 */ /* 0x0005e8000c10190a */
[----:B------:R-:W4:Y:S04]  /*03b0*/  LDG.E R10, desc[UR10][R4.64+-0x4] ;  /* 0xfffffc0a040a7981 */ /* 0x000f28000c1e1900 */
[----:B---3--:R-:W4:Y:S02]  /*03c0*/  LDG.E R17, desc[UR10][R6.64+-0x4] ;  /* 0xfffffc0a06117981 */ /* 0x008f24000c1e1900 */
[----:B----4-:R-:W-:-:S05]  /*03d0*/  FADD R17, R10, R17 ;  /* 0x000000110a117221 */ /* 0x010fca0000000000 */
        /* <DEDUP_REMOVED lines=26> */
[----:B--2---:R-:W4:Y:S01]  /*0580*/  LDG.E R15, desc[UR10][R6.64+0x18] ;  /* 0x0000180a060f7981 */ /* 0x004f22000c1e1900 */
[----:B------:R-:W-:Y:S01]  /*0590*/  IADD3 R3, PT, PT, R3, 0x10, RZ ;  /* 0x0000001003037810 */ /* 0x000fe20007ffe0ff */
[----:B----4-:R-:W-:-:S05]  /*05a0*/  FADD R15, R10, R15 ;  /* 0x0000000f0a0f7221 */ /* 0x010fca0000000000 */
[----:B------:R2:W-:Y:S04]  /*05b0*/  STG.E desc[UR10][R8.64+0x18], R15 ;  /* 0x0000180f08007986 */ /* 0x0005e8000c10190a */
[----:B------:R4:W5:Y:S04]  /*05c0*/  LDG.E R10, desc[UR10][R4.64+0x1c] ;  /* 0x00001c0a040a7981 */ /* 0x000968000c1e1900 */
[----:B---3--:R-:W5:Y:S01]  /*05d0*/  LDG.E R17, desc[UR10][R6.64+0x1c] ;  /* 0x00001c0a06117981 */ /* 0x008f62000c1e1900 */
[----:B------:R-:W-:Y:S02]  /*05e0*/  ISETP.NE.AND P1, PT, R3, RZ, PT ;  /* 0x000000ff0300720c */ /* 0x000fe40003f25270 */
[----:B0-----:R-:W-:-:S02]  /*05f0*/  IADD3 R11, P3, PT, R6, 0x40, RZ ;  /* 0x00000040060b7810 */ /* 0x001fc40007f7e0ff */
[----:B------:R-:W-:-:S03]  /*0600*/  IADD3 R16, P2, PT, R4, 0x40, RZ ;  /* 0x0000004004107810 */ /* 0x000fc60007f5e0ff */
[----:B------:R-:W-:Y:S01]  /*0610*/  IMAD.X R14, RZ, RZ, R7, P3 ;  /* 0x000000ffff0e7224 */ /* 0x000fe200018e0607 */
[----:B----4-:R-:W-:Y:S01]  /*0620*/  IADD3.X R5, PT, PT, RZ, R5, RZ, P2, !PT ;  /* 0x00000005ff057210 */ /* 0x010fe200017fe4ff */
[----:B-----5:R-:W-:Y:S01]  /*0630*/  FADD R17, R10, R17 ;  /* 0x000000110a117221 */ /* 0x020fe20000000000 */
[----:B------:R-:W-:-:S04]  /*0640*/  IADD3 R10, P4, PT, R8, 0x40, RZ ;  /* 0x00000040080a7810 */ /* 0x000fc80007f9e0ff */
[----:B------:R2:W-:Y:S01]  /*0650*/  STG.E desc[UR10][R8.64+0x1c], R17 ;  /* 0x00001c1108007986 */ /* 0x0005e2000c10190a */
[----:B-1----:R-:W-:Y:S01]  /*0660*/  IADD3.X R13, PT, PT, RZ, R9, RZ, P4, !PT ;  /* 0x00000009ff0d7210 */ /* 0x002fe200027fe4ff */
[----:B------:R-:W-:Y:S07]  /*0670*/  @P1 BRA `(.L_x_5) ;  /* 0xfffffff800c81947 */ /* 0x000fee000383ffff */
.L_x_4:
[----:B0-----:R-:W-:Y:S05]  /*0680*/  @!P0 EXIT ;  /* 0x000000000000894d */ /* 0x001fea0003800000 */
[----:B------:R-:W-:Y:S02]  /*0690*/  ISETP.GE.U32.AND P0, PT, R12, 0x8, PT ;  /* 0x000000080c00780c */ /* 0x000fe40003f06070 */
[----:B------:R-:W-:-:S04]  /*06a0*/  LOP3.LUT R14, R2, 0x7, RZ, 0xc0, !PT ;  /* 0x00000007020e7812 */ /* 0x000fc800078ec0ff */
[----:B------:R-:W-:-:S07]  /*06b0*/  ISETP.NE.AND P1, PT, R14, RZ, PT ;  /* 0x000000ff0e00720c */ /* 0x000fce0003f25270 */
[----:B------:R-:W-:Y:S06]  /*06c0*/  @!P0 BRA `(.L_x_6) ;  /* 0x00000000009c8947 */ /* 0x000fec0003800000 */
[----:B------:R-:W0:Y:S08]  /*06d0*/  LDC.64 R4, c[0x0][0x388] ;  /* 0x0000e200ff047b82 */ /* 0x000e300000000a00 */
[----:B------:R-:W1:Y:S08]  /*06e0*/  LDC.64 R6, c[0x0][0x390] ;  /* 0x0000e400ff067b82 */ /* 0x000e700000000a00 */
[----:B--2---:R-:W2:Y:S01]  /*06f0*/  LDC.64 R8, c[0x0][0x380] ;  /* 0x0000e000ff087b82 */ /* 0x004ea20000000a00 */
[----:B0-----:R-:W-:-:S05]  /*0700*/  IMAD.WIDE.U32 R4, R0, 0x4, R4 ;  /* 0x0000000400047825 */ /* 0x001fca00078e0004 */
[----:B------:R-:W3:Y:S01]  /*0710*/  LDG.E R3, desc[UR10][R4.64] ;  /* 0x0000000a04037981 */ /* 0x000ee2000c1e1900 */
[----:B-1----:R-:W-:-:S05]  /*0720*/  IMAD.WIDE.U32 R6, R0, 0x4, R6 ;  /* 0x0000000400067825 */ /* 0x002fca00078e0006 */
[----:B------:R-:W3:Y:S01]  /*0730*/  LDG.E R10, desc[UR10][R6.64] ;  /* 0x0000000a060a7981 */ /* 0x000ee2000c1e1900 */
[----:B--2---:R-:W-:-:S04]  /*0740*/  IMAD.WIDE.U32 R8, R0, 0x4, R8 ;  /* 0x0000000400087825 */ /* 0x004fc800078e0008 */
[----:B---3--:R-:W-:-:S05]  /*0750*/  FADD R3, R3, R10 ;  /* 0x0000000a03037221 */ /* 0x008fca0000000000 */
        /* <DEDUP_REMOVED lines=13> */
[----:B0-----:R-:W4:Y:S04]  /*0830*/  LDG.E R3, desc[UR10][R4.64+0x10] ;  /* 0x0000100a04037981 */ /* 0x001f28000c1e1900 */
[----:B------:R-:W4:Y:S02]  /*0840*/  LDG.E R10, desc[UR10][R6.64+0x10] ;  /* 0x0000100a060a7981 */ /* 0x000f24000c1e1900 */
        /* <DEDUP_REMOVED lines=10> */
[----:B------:R-:W2:Y:S04]  /*08f0*/  LDG.E R10, desc[UR10][R4.64+0x1c] ;  /* 0x00001c0a040a7981 */ /* 0x000ea8000c1e1900 */
[----:B---3--:R-:W2:Y:S01]  /*0900*/  LDG.E R15, desc[UR10][R6.64+0x1c] ;  /* 0x00001c0a060f7981 */ /* 0x008ea2000c1e1900 */
[----:B------:R-:W-:Y:S01]  /*0910*/  IADD3 R0, PT, PT, R0, 0x8, RZ ;  /* 0x0000000800007810 */ /* 0x000fe20007ffe0ff */
[----:B--2---:R-:W-:-:S05]  /*0920*/  FADD R15, R10, R15 ;  /* 0x0000000f0a0f7221 */ /* 0x004fca0000000000 */
[----:B------:R0:W-:Y:S02]  /*0930*/  STG.E desc[UR10][R8.64+0x1c], R15 ;  /* 0x00001c0f08007986 */ /* 0x0001e4000c10190a */
.L_x_6:
[----:B------:R-:W-:Y:S05]  /*0940*/  @!P1 EXIT ;  /* 0x000000000000994d */ /* 0x000fea0003800000 */
[----:B------:R-:W-:Y:S02]  /*0950*/  ISETP.GE.U32.AND P0, PT, R14, 0x4, PT ;  /* 0x000000040e00780c */ /* 0x000fe40003f06070 */
[----:B------:R-:W-:-:S04]  /*0960*/  LOP3.LUT R2, R2, 0x3, RZ, 0xc0, !PT ;  /* 0x0000000302027812 */ /* 0x000fc800078ec0ff */
[----:B------:R-:W-:-:S07]  /*0970*/  ISETP.NE.AND P1, PT, R2, RZ, PT ;  /* 0x000000ff0200720c */ /* 0x000fce0003f25270 */
[----:B------:R-:W-:Y:S06]  /*0980*/  @!P0 BRA `(.L_x_7) ;  /* 0x00000000005c8947 */ /* 0x000fec0003800000 */
[----:B------:R-:W1:Y:S08]  /*0990*/  LDC.64 R4, c[0x0][0x388] ;  /* 0x0000e200ff047b82 */ /* 0x000e700000000a00 */
[----:B------:R-:W3:Y:S08]  /*09a0*/  LDC.64 R6, c[0x0][0x390] ;  /* 0x0000e400ff067b82 */ /* 0x000ef00000000a00 */
[----:B0-2---:R-:W0:Y:S01]  /*09b0*/  LDC.64 R8, c[0x0][0x380] ;  /* 0x0000e000ff087b82 */ /* 0x005e220000000a00 */
[----:B-1----:R-:W-:-:S05]  /*09c0*/  IMAD.WIDE.U32 R4, R0, 0x4, R4 ;  /* 0x0000000400047825 */ /* 0x002fca00078e0004 */
[----:B------:R-:W2:Y:S01]  /*09d0*/  LDG.E R3, desc[UR10][R4.64] ;  /* 0x0000000a04037981 */ /* 0x000ea2000c1e1900 */
[----:B---3--:R-:W-:-:S05]  /*09e0*/  IMAD.WIDE.U32 R6, R0, 0x4, R6 ;  /* 0x0000000400067825 */ /* 0x008fca00078e0006 */
[----:B------:R-:W2:Y:S01]  /*09f0*/  LDG.E R10, desc[UR10][R6.64] ;  /* 0x0000000a060a7981 */ /* 0x000ea2000c1e1900 */
[----:B0-----:R-:W-:-:S04]  /*0a00*/  IMAD.WIDE.U32 R8, R0, 0x4, R8 ;  /* 0x0000000400087825 */ /* 0x001fc800078e0008 */
[----:B--2---:R-:W-:-:S05]  /*0a10*/  FADD R3, R3, R10 ;  /* 0x0000000a03037221 */ /* 0x004fca0000000000 */
        /* <DEDUP_REMOVED lines=9> */
[----:B------:R-:W2:Y:S04]  /*0ab0*/  LDG.E R10, desc[UR10][R4.64+0xc] ;  /* 0x00000c0a040a7981 */ /* 0x000ea8000c1e1900 */
[----:B------:R-:W2:Y:S01]  /*0ac0*/  LDG.E R15, desc[UR10][R6.64+0xc] ;  /* 0x00000c0a060f7981 */ /* 0x000ea2000c1e1900 */
[----:B------:R-:W-:Y:S01]  /*0ad0*/  IADD3 R0, PT, PT, R0, 0x4, RZ ;  /* 0x0000000400007810 */ /* 0x000fe20007ffe0ff */
[----:B--2---:R-:W-:-:S05]  /*0ae0*/  FADD R15, R10, R15 ;  /* 0x0000000f0a0f7221 */ /* 0x004fca0000000000 */
[----:B------:R1:W-:Y:S02]  /*0af0*/  STG.E desc[UR10][R8.64+0xc], R15 ;  /* 0x00000c0f08007986 */ /* 0x0003e4000c10190a */
.L_x_7:
[----:B------:R-:W-:Y:S05]  /*0b00*/  @!P1 EXIT ;  /* 0x000000000000994d */ /* 0x000fea0003800000 */
[----:B------:R-:W3:Y:S08]  /*0b10*/  LDC.64 R4, c[0x0][0x380] ;  /* 0x0000e000ff047b82 */ /* 0x000ef00000000a00 */
[----:B------:R-:W4:Y:S08]  /*0b20*/  LDC.64 R6, c[0x0][0x390] ;  /* 0x0000e400ff067b82 */ /* 0x000f300000000a00 */
[----:B012---:R-:W0:Y:S01]  /*0b30*/  LDC.64 R8, c[0x0][0x388] ;  /* 0x0000e200ff087b82 */ /* 0x007e220000000a00 */
[----:B---3--:R-:W-:-:S04]  /*0b40*/  IMAD.WIDE.U32 R4, R0, 0x4, R4 ;  /* 0x0000000400047825 */ /* 0x008fc800078e0004 */
[----:B------:R-:W-:Y:S01]  /*0b50*/  IMAD.MOV.U32 R10, RZ, RZ, R4 ;  /* 0x000000ffff0a7224 */ /* 0x000fe200078e0004 */
[----:B------:R-:W-:Y:S01]  /*0b60*/  MOV R13, R5 ;  /* 0x00000005000d7202 */ /* 0x000fe20000000f00 */
[----:B----4-:R-:W-:-:S05]  /*0b70*/  IMAD.WIDE.U32 R6, R0, 0x4, R6 ;  /* 0x0000000400067825 */ /* 0x010fca00078e0006 */
[----:B------:R-:W-:Y:S01]  /*0b80*/  MOV R11, R7 ;  /* 0x00000007000b7202 */ /* 0x000fe20000000f00 */
[----:B0-----:R-:W-:Y:S01]  /*0b90*/  IMAD.WIDE.U32 R8, R0, 0x4, R8 ;  /* 0x0000000400087825 */ /* 0x001fe200078e0008 */
[----:B------:R-:W-:-:S07]  /*0ba0*/  IADD3 R0, PT, PT, -R2, RZ, RZ ;  /* 0x000000ff02007210 */ /* 0x000fce0007ffe1ff */
.L_x_8:
[----:B0-----:R-:W-:Y:S01]  /*0bb0*/  IMAD.MOV.U32 R2, RZ, RZ, R8 ;  /* 0x000000ffff027224 */ /* 0x001fe200078e0008 */
[----:B------:R-:W-:Y:S02]  /*0bc0*/  MOV R5, R11 ;  /* 0x0000000b00057202 */ /* 0x000fe40000000f00 */
[----:B------:R-:W-:Y:S02]  /*0bd0*/  MOV R3, R9 ;  /* 0x0000000900037202 */ /* 0x000fe40000000f00 */
[----:B------:R-:W-:-:S03]  /*0be0*/  MOV R4, R6 ;  /* 0x0000000600047202 */ /* 0x000fc60000000f00 */
[----:B------:R0:W2:Y:S04]  /*0bf0*/  LDG.E R2, desc[UR10][R2.64] ;  /* 0x0000000a02027981 */ /* 0x0000a8000c1e1900 */
[----:B------:R-:W2:Y:S01]  /*0c00*/  LDG.E R5, desc[UR10][R4.64] ;  /* 0x0000000a04057981 */ /* 0x000ea2000c1e1900 */
[----:B------:R-:W-:Y:S02]  /*0c10*/  IADD3 R0, PT, PT, R0, 0x1, RZ ;  /* 0x0000000100007810 */ /* 0x000fe40007ffe0ff */
[----:B------:R-:W-:Y:S02]  /*0c20*/  IADD3 R6, P2, PT, R6, 0x4, RZ ;  /* 0x0000000406067810 */ /* 0x000fe40007f5e0ff */
[----:B------:R-:W-:Y:S01]  /*0c30*/  ISETP.NE.AND P0, PT, R0, RZ, PT ;  /* 0x000000ff0000720c */ /* 0x000fe20003f05270 */
[----:B0-----:R-:W-:Y:S01]  /*0c40*/  IMAD.MOV.U32 R3, RZ, RZ, R13 ;  /* 0x000000ffff037224 */ /* 0x001fe200078e000d */
[----:B------:R-:W-:-:S02]  /*0c50*/  IADD3 R8, P3, PT, R8, 0x4, RZ ;  /* 0x0000000408087810 */ /* 0x000fc40007f7e0ff */
[----:B------:R-:W-:Y:S02]  /*0c60*/  IADD3.X R11, PT, PT, RZ, R11, RZ, P2, !PT ;  /* 0x0000000bff0b7210 */ /* 0x000fe400017fe4ff */
[----:B------:R-:W-:Y:S01]  /*0c70*/  IADD3.X R9, PT, PT, RZ, R9, RZ, P3, !PT ;  /* 0x00000009ff097210 */ /* 0x000fe20001ffe4ff */
[----:B--2---:R-:W-:Y:S01]  /*0c80*/  FADD R7, R2, R5 ;  /* 0x0000000502077221 */ /* 0x004fe20000000000 */
[----:B------:R-:W-:Y:S02]  /*0c90*/  MOV R2, R10 ;  /* 0x0000000a00027202 */ /* 0x000fe40000000f00 */
[----:B------:R-:W-:-:S03]  /*0ca0*/  IADD3 R10, P1, PT, R10, 0x4, RZ ;  /* 0x000000040a0a7810 */ /* 0x000fc60007f3e0ff */
[----:B------:R0:W-:Y:S01]  /*0cb0*/  STG.E desc[UR10][R2.64], R7 ;  /* 0x0000000702007986 */ /* 0x0001e2000c10190a */
[----:B------:R-:W-:Y:S01]  /*0cc0*/  IADD3.X R13, PT, PT, RZ, R13, RZ, P1, !PT ;  /* 0x0000000dff0d7210 */ /* 0x000fe20000ffe4ff */
[----:B------:R-:W-:Y:S08]  /*0cd0*/  @P0 BRA `(.L_x_8) ;  /* 0xfffffffc00b40947 */ /* 0x000ff0000383ffff */
[----:B------:R-:W-:Y:S05]  /*0ce0*/  EXIT ;  /* 0x000000000000794d */ /* 0x000fea0003800000 */
.L_x_9:
        /* <DEDUP_REMOVED lines=9> */
.L_x_14:


//--------------------- .text._Z9helloCUDAv       --------------------------
	.section	.text._Z9helloCUDAv,"ax",@progbits
	.align	128
        .global         _Z9helloCUDAv
        .type           _Z9helloCUDAv,@function
        .size           _Z9helloCUDAv,(.L_x_15 - _Z9helloCUDAv)
        .other          _Z9helloCUDAv,@"STO_CUDA_ENTRY STV_DEFAULT"
_Z9helloCUDAv:
.text._Z9helloCUDAv:
[----:B------:R-:W0:Y:S01]  /*0000*/  LDC R1, c[0x0][0x37c] ;  /* 0x0000df00ff017b82 */ /* 0x000e220000000800 */
[----:B------:R-:W-:Y:S01]  /*0010*/  MOV R0, 0x8 ;  /* 0x0000000800007802 */ /* 0x000fe20000000f00 */
[----:B------:R-:W1:Y:S01]  /*0020*/  LDCU.64 UR4, c[0x4][URZ] ;  /* 0x01000000ff0477ac */ /* 0x000e620008000a00 */
[----:B------:R-:W-:-:S05]  /*0030*/  CS2R R6, SRZ ;  /* 0x0000000000067805 */ /* 0x000fca000001ff00 */
[----:B------:R2:W3:Y:S01]  /*0040*/  LDC.64 R2, c[0x4][R0] ;  /* 0x0100000000027b82 */ /* 0x0004e20000000a00 */
[----:B-1----:R-:W-:Y:S02]  /*0050*/  IMAD.U32 R4, RZ, RZ, UR4 ;  /* 0x00000004ff047e24 */ /* 0x002fe4000f8e00ff */
[----:B--2---:R-:W-:-:S07]  /*0060*/  IMAD.U32 R5, RZ, RZ, UR5 ;  /* 0x00000005ff057e24 */ /* 0x004fce000f8e00ff */
[----:B------:R-:W-:-:S07]  /*0070*/  LEPC R20, `(.L_x_10) ;  /* 0x000000001014794e */ /* 0x000fce0000000000 */
[----:B0--3--:R-:W-:Y:S05]  /*0080*/  CALL.ABS.NOINC R2 ;  /* 0x0000000002007343 */ /* 0x009fea0003c00000 */
.L_x_10:
[----:B------:R-:W-:Y:S05]  /*0090*/  EXIT ;  /* 0x000000000000794d */ /* 0x000fea0003800000 */
.L_x_11:
        /* <DEDUP_REMOVED lines=14> */
.L_x_15:


//--------------------- .nv.global.init           --------------------------
	.section	.nv.global.init,"aw",@progbits
.nv.global.init:
	.type		$str,@object
	.size		$str,(.L_0 - $str)
$str:
        /*0000*/ 	.byte	0x48, 0x65, 0x6c, 0x6c, 0x6f, 0x2c, 0x20, 0x43, 0x55, 0x44, 0x41, 0x21, 0x0a, 0x00
.L_0:


//--------------------- .nv.shared.reserved.0     --------------------------
	.section	.nv.shared.reserved.0,"aw",@nobits
	.weak		__nv_reservedSMEM_offset_0_alias
	.size		__nv_reservedSMEM_offset_0_alias, 0, 64
	.other		__nv_reservedSMEM_offset_0_alias,@"STO_CUDA_RESERVED_SHARED STV_DEFAULT"
__nv_reservedSMEM_offset_0_alias:
	.zero		0
	.zero		64


//--------------------- .nv.constant0._Z7step_EMPfS_S_ffff --------------------------
	.section	.nv.constant0._Z7step_EMPfS_S_ffff,"a",@progbits
	.sectionflags	@""
	.align	4
.nv.constant0._Z7step_EMPfS_S_ffff:
	.zero		936


//--------------------- .nv.constant0._Z10vector_addPfS_S_i --------------------------
	.section	.nv.constant0._Z10vector_addPfS_S_i,"a",@progbits
	.sectionflags	@""
	.align	4
.nv.constant0._Z10vector_addPfS_S_i:
	.zero		924


//--------------------- .nv.constant0._Z16vector_add_plainPfS_S_i --------------------------
	.section	.nv.constant0._Z16vector_add_plainPfS_S_i,"a",@progbits
	.sectionflags	@""
	.align	4
.nv.constant0._Z16vector_add_plainPfS_S_i:
	.zero		924


//--------------------- .nv.constant0._Z9helloCUDAv --------------------------
	.section	.nv.constant0._Z9helloCUDAv,"a",@progbits
	.sectionflags	@""
	.align	4
.nv.constant0._Z9helloCUDAv:
	.zero		896


//--------------------- SYMBOLS --------------------------

	.type		.nv.reservedSmem.offset0,@object
	.size		.nv.reservedSmem.offset0,0x4
	.type		vprintf,@function
